//
// Generated by NVIDIA NVVM Compiler
//
// Compiler Build ID: CL-36424714
// Cuda compilation tools, release 13.0, V13.0.88
// Based on NVVM 20.0.0
//

.version 9.0
.target sm_100
.address_size 64

	// .globl	_Z9vectorAddPKfS0_Pfm

.visible .entry _Z9vectorAddPKfS0_Pfm(
	.param .u64 .ptr .align 1 _Z9vectorAddPKfS0_Pfm_param_0,
	.param .u64 .ptr .align 1 _Z9vectorAddPKfS0_Pfm_param_1,
	.param .u64 .ptr .align 1 _Z9vectorAddPKfS0_Pfm_param_2,
	.param .u64 _Z9vectorAddPKfS0_Pfm_param_3
)
{
	.reg .pred 	%p<7>;
	.reg .b32 	%r<5>;
	.reg .b32 	%f<22>;
	.reg .b64 	%rd<26>;

	ld.param.u64 	%rd8, [_Z9vectorAddPKfS0_Pfm_param_0];
	ld.param.u64 	%rd9, [_Z9vectorAddPKfS0_Pfm_param_1];
	ld.param.u64 	%rd11, [_Z9vectorAddPKfS0_Pfm_param_2];
	ld.param.u64 	%rd10, [_Z9vectorAddPKfS0_Pfm_param_3];
	cvta.to.global.u64 	%rd1, %rd11;
	mov.u32 	%r1, %ctaid.x;
	mov.u32 	%r2, %ntid.x;
	mov.u32 	%r3, %tid.x;
	mad.lo.s32 	%r4, %r1, %r2, %r3;
	cvt.u64.u32 	%rd2, %r4;
	shr.u64 	%rd3, %rd10, 2;
	setp.le.u64 	%p1, %rd3, %rd2;
	@%p1 bra 	$L__BB0_2;
	cvta.to.global.u64 	%rd12, %rd8;
	cvta.to.global.u64 	%rd13, %rd9;
	shl.b64 	%rd14, %rd2, 4;
	add.s64 	%rd15, %rd12, %rd14;
	ld.global.v4.f32 	{%f1, %f2, %f3, %f4}, [%rd15];
	add.s64 	%rd16, %rd13, %rd14;
	ld.global.v4.f32 	{%f5, %f6, %f7, %f8}, [%rd16];
	add.f32 	%f9, %f1, %f5;
	add.f32 	%f10, %f2, %f6;
	add.f32 	%f11, %f3, %f7;
	add.f32 	%f12, %f4, %f8;
	add.s64 	%rd17, %rd1, %rd14;
	st.global.v4.f32 	[%rd17], {%f9, %f10, %f11, %f12};
$L__BB0_2:
	setp.ne.s64 	%p2, %rd3, %rd2;
	and.b64  	%rd4, %rd10, 3;
	setp.eq.s64 	%p3, %rd4, 0;
	or.pred  	%p4, %p2, %p3;
	@%p4 bra 	$L__BB0_7;
	shl.b64 	%rd20, %rd10, 2;
	add.s64 	%rd5, %rd8, %rd20;
	add.s64 	%rd18, %rd5, -4;
	// begin inline asm
	ld.global.nc.f32 %f13, [%rd18];
	// end inline asm
	add.s64 	%rd6, %rd9, %rd20;
	add.s64 	%rd19, %rd6, -4;
	// begin inline asm
	ld.global.nc.f32 %f14, [%rd19];
	// end inline asm
	add.f32 	%f15, %f13, %f14;
	add.s64 	%rd7, %rd1, %rd20;
	st.global.f32 	[%rd7+-4], %f15;
	and.b64  	%rd21, %rd10, 2;
	setp.eq.s64 	%p5, %rd21, 0;
	@%p5 bra 	$L__BB0_5;
	add.s64 	%rd22, %rd5, -8;
	// begin inline asm
	ld.global.nc.f32 %f16, [%rd22];
	// end inline asm
	add.s64 	%rd23, %rd6, -8;
	// begin inline asm
	ld.global.nc.f32 %f17, [%rd23];
	// end inline asm
	add.f32 	%f18, %f16, %f17;
	st.global.f32 	[%rd7+-8], %f18;
$L__BB0_5:
	setp.ne.s64 	%p6, %rd4, 3;
	@%p6 bra 	$L__BB0_7;
	add.s64 	%rd24, %rd5, -12;
	// begin inline asm
	ld.global.nc.f32 %f19, [%rd24];
	// end inline asm
	add.s64 	%rd25, %rd6, -12;
	// begin inline asm
	ld.global.nc.f32 %f20, [%rd25];
	// end inline asm
	add.f32 	%f21, %f19, %f20;
	st.global.f32 	[%rd7+-12], %f21;
$L__BB0_7:
	ret;

}


// ===== COMPILED SASS (sm_100) =====

	.target	sm_100

	.elftype	@"ET_EXEC"


//--------------------- .note.nv.tkinfo           --------------------------
	.section	.note.nv.tkinfo,"",@"SHT_NOTE"
	.sectionflags	@"SHF_NOTE_NV_TKINFO"
	.tkinfo
        /*0018*/ 	.word	0x00000002
        /*0030*/ 	.string	""
        /*0030*/ 	.string	"ptxas"
        /*0030*/ 	.string	"Cuda compilation tools, release 13.0, V13.0.88"
        /*0030*/ 	.string	"Build cuda_13.0.r13.0/compiler.36424714_0"
        /*0030*/ 	.string	"-arch sm_100 -m 64 "



//--------------------- .note.nv.cuinfo           --------------------------
	.section	.note.nv.cuinfo,"",@"SHT_NOTE"
	.sectionflags	@"SHF_NOTE_NV_CUINFO"
        /*0018*/ 	.short	0x0002
        /*001a*/ 	.short	0x0064
        /*001c*/ 	.short	0x0082
	.zero		2


//--------------------- .nv.info                  --------------------------
	.section	.nv.info,"",@"SHT_CUDA_INFO"
	.align	4


	//----- nvinfo : EIATTR_REGCOUNT
	.align		4
        /*0000*/ 	.byte	0x04, 0x2f
        /*0002*/ 	.short	(.L_1 - .L_0)
	.align		4
.L_0:
        /*0004*/ 	.word	index@(_Z9vectorAddPKfS0_Pfm)
        /*0008*/ 	.word	0x00000016


	//----- nvinfo : EIATTR_FRAME_SIZE
	.align		4
.L_1:
        /*000c*/ 	.byte	0x04, 0x11
        /*000e*/ 	.short	(.L_3 - .L_2)
	.align		4
.L_2:
        /*0010*/ 	.word	index@(_Z9vectorAddPKfS0_Pfm)
        /*0014*/ 	.word	0x00000000


	//----- nvinfo : EIATTR_MIN_STACK_SIZE
	.align		4
.L_3:
        /*0018*/ 	.byte	0x04, 0x12
        /*001a*/ 	.short	(.L_5 - .L_4)
	.align		4
.L_4:
        /*001c*/ 	.word	index@(_Z9vectorAddPKfS0_Pfm)
        /*0020*/ 	.word	0x00000000
.L_5:


//--------------------- .nv.compat                --------------------------
	.section	.nv.compat,"",@"SHT_CUDA_COMPAT_INFO"
	.align	4
        /*0000*/ 	.byte	0x02, 0x09, 0x00, 0x00, 0x02, 0x02, 0x01, 0x00, 0x02, 0x05, 0x05, 0x00, 0x03, 0x07, 0x01, 0x01
        /*0010*/ 	.byte	0x02, 0x03, 0x00, 0x00, 0x02, 0x06, 0x01, 0x00, 0x04, 0x0b, 0x08, 0x00, 0x09, 0x00, 0x00, 0x00
        /*0020*/ 	.byte	0x00, 0x00, 0x00, 0x00


//--------------------- .nv.info._Z9vectorAddPKfS0_Pfm --------------------------
	.section	.nv.info._Z9vectorAddPKfS0_Pfm,"",@"SHT_CUDA_INFO"
	.sectionflags	@""
	.align	4


	//----- nvinfo : EIATTR_CUDA_API_VERSION
	.align		4
        /*0000*/ 	.byte	0x04, 0x37
        /*0002*/ 	.short	(.L_7 - .L_6)
.L_6:
        /*0004*/ 	.word	0x00000082


	//----- nvinfo : EIATTR_KPARAM_INFO
	.align		4
.L_7:
        /*0008*/ 	.byte	0x04, 0x17
        /*000a*/ 	.short	(.L_9 - .L_8)
.L_8:
        /*000c*/ 	.word	0x00000000
        /*0010*/ 	.short	0x0003
        /*0012*/ 	.short	0x0018
        /*0014*/ 	.byte	0x00, 0xf0, 0x21, 0x00


	//----- nvinfo : EIATTR_KPARAM_INFO
	.align		4
.L_9:
        /*0018*/ 	.byte	0x04, 0x17
        /*001a*/ 	.short	(.L_11 - .L_10)
.L_10:
        /*001c*/ 	.word	0x00000000
        /*0020*/ 	.short	0x0002
        /*0022*/ 	.short	0x0010
        /*0024*/ 	.byte	0x00, 0xf5, 0x21, 0x00


	//----- nvinfo : EIATTR_KPARAM_INFO
	.align		4
.L_11:
        /*0028*/ 	.byte	0x04, 0x17
        /*002a*/ 	.short	(.L_13 - .L_12)
.L_12:
        /*002c*/ 	.word	0x00000000
        /*0030*/ 	.short	0x0001
        /*0032*/ 	.short	0x0008
        /*0034*/ 	.byte	0x00, 0xf5, 0x21, 0x00


	//----- nvinfo : EIATTR_KPARAM_INFO
	.align		4
.L_13:
        /*0038*/ 	.byte	0x04, 0x17
        /*003a*/ 	.short	(.L_15 - .L_14)
.L_14:
        /*003c*/ 	.word	0x00000000
        /*0040*/ 	.short	0x0000
        /*0042*/ 	.short	0x0000
        /*0044*/ 	.byte	0x00, 0xf5, 0x21, 0x00


	//----- nvinfo : EIATTR_SPARSE_MMA_MASK
	.align		4
.L_15:
        /*0048*/ 	.byte	0x03, 0x50
        /*004a*/ 	.short	0x0000


	//----- nvinfo : EIATTR_MAXREG_COUNT
	.align		4
        /*004c*/ 	.byte	0x03, 0x1b
        /*004e*/ 	.short	0x00ff


	//----- nvinfo : EIATTR_MERCURY_ISA_VERSION
	.align		4
        /*0050*/ 	.byte	0x03, 0x5f
        /*0052*/ 	.short	0x0101


	//----- nvinfo : EIATTR_VRC_CTA_INIT_COUNT
	.align		4
        /*0054*/ 	.byte	0x02, 0x4a
	.zero		1
	.zero		1


	//----- nvinfo : EIATTR_EXIT_INSTR_OFFSETS
	.align		4
        /*0058*/ 	.byte	0x04, 0x1c
        /*005a*/ 	.short	(.L_17 - .L_16)


	//   ....[0]....
.L_16:
        /*005c*/ 	.word	0x00000220


	//   ....[1]....
        /*0060*/ 	.word	0x00000380


	//   ....[2]....
        /*0064*/ 	.word	0x000003d0


	//----- nvinfo : EIATTR_CBANK_PARAM_SIZE
	.align		4
.L_17:
        /*0068*/ 	.byte	0x03, 0x19
        /*006a*/ 	.short	0x0020


	//----- nvinfo : EIATTR_PARAM_CBANK
	.align		4
        /*006c*/ 	.byte	0x04, 0x0a
        /*006e*/ 	.short	(.L_19 - .L_18)
	.align		4
.L_18:
        /*0070*/ 	.word	index@(.nv.constant0._Z9vectorAddPKfS0_Pfm)
        /*0074*/ 	.short	0x0380
        /*0076*/ 	.short	0x0020


	//----- nvinfo : EIATTR_SW_WAR
	.align		4
.L_19:
        /*0078*/ 	.byte	0x04, 0x36
        /*007a*/ 	.short	(.L_21 - .L_20)
.L_20:
        /*007c*/ 	.word	0x00000008
.L_21:


//--------------------- .nv.callgraph             --------------------------
	.section	.nv.callgraph,"",@"SHT_CUDA_CALLGRAPH"
	.align	4
	.sectionentsize	8
	.align		4
        /*0000*/ 	.word	0x00000000
	.align		4
        /*0004*/ 	.word	0xffffffff
	.align		4
        /*0008*/ 	.word	0x00000000
	.align		4
        /*000c*/ 	.word	0xfffffffe
	.align		4
        /*0010*/ 	.word	0x00000000
	.align		4
        /*0014*/ 	.word	0xfffffffd
	.align		4
        /*0018*/ 	.word	0x00000000
	.align		4
        /*001c*/ 	.word	0xfffffffc


//--------------------- .text._Z9vectorAddPKfS0_Pfm --------------------------
	.section	.text._Z9vectorAddPKfS0_Pfm,"ax",@progbits
	.align	128
        .global         _Z9vectorAddPKfS0_Pfm
        .type           _Z9vectorAddPKfS0_Pfm,@function
        .size           _Z9vectorAddPKfS0_Pfm,(.L_x_1 - _Z9vectorAddPKfS0_Pfm)
        .other          _Z9vectorAddPKfS0_Pfm,@"STO_CUDA_ENTRY STV_DEFAULT"
_Z9vectorAddPKfS0_Pfm:
.text._Z9vectorAddPKfS0_Pfm:
[----:B------:R-:W-:Y:S01]  /*0000*/  LDC R1, c[0x0][0x37c] ;  /* 0x0000df00ff017b82 */ /* 0x000fe20000000800 */
[----:B------:R-:W0:Y:S07]  /*0010*/  S2R R5, SR_TID.X ;  /* 0x0000000000057919 */ /* 0x000e2e0000002100 */
[----:B------:R-:W0:Y:S08]  /*0020*/  S2UR UR4, SR_CTAID.X ;  /* 0x00000000000479c3 */ /* 0x000e300000002500 */
[----:B------:R-:W0:Y:S08]  /*0030*/  LDC R12, c[0x0][0x360] ;  /* 0x0000d800ff0c7b82 */ /* 0x000e300000000800 */
[----:B------:R-:W1:Y:S08]  /*0040*/  LDC.64 R2, c[0x0][0x398] ;  /* 0x0000e600ff027b82 */ /* 0x000e700000000a00 */
[----:B------:R-:W2:Y:S01]  /*0050*/  LDC.64 R8, c[0x0][0x388] ;  /* 0x0000e200ff087b82 */ /* 0x000ea20000000a00 */
[----:B0-----:R-:W-:Y:S01]  /*0060*/  IMAD R12, R12, UR4, R5 ;  /* 0x000000040c0c7c24 */ /* 0x001fe2000f8e0205 */
[----:B------:R-:W0:Y:S06]  /*0070*/  LDCU.64 UR4, c[0x0][0x358] ;  /* 0x00006b00ff0477ac */ /* 0x000e2c0008000a00 */
[----:B------:R-:W3:Y:S01]  /*0080*/  LDC.64 R4, c[0x0][0x380] ;  /* 0x0000e000ff047b82 */ /* 0x000ee20000000a00 */
[----:B-1----:R-:W-:-:S02]  /*0090*/  SHF.R.U64 R15, R2, 0x2, R3 ;  /* 0x00000002020f7819 */ /* 0x002fc40000001203 */
[----:B------:R-:W-:Y:S02]  /*00a0*/  SHF.R.U32.HI R18, RZ, 0x2, R3 ;  /* 0x00000002ff127819 */ /* 0x000fe40000011603 */
[----:B------:R-:W-:-:S04]  /*00b0*/  ISETP.GT.U32.AND P0, PT, R15, R12, PT ;  /* 0x0000000c0f00720c */ /* 0x000fc80003f04070 */
[----:B------:R-:W-:-:S13]  /*00c0*/  ISETP.GT.U32.AND.EX P0, PT, R18, RZ, PT, P0 ;  /* 0x000000ff1200720c */ /* 0x000fda0003f04100 */
[----:B------:R-:W-:Y:S01]  /*00d0*/  @P0 IMAD.SHL.U32 R13, R12, 0x10, RZ ;  /* 0x000000100c0d0824 */ /* 0x000fe200078e00ff */
[----:B------:R-:W-:Y:S01]  /*00e0*/  @P0 SHF.R.U32.HI R14, RZ, 0x1c, R12 ;  /* 0x0000001cff0e0819 */ /* 0x000fe2000001160c */
[----:B------:R-:W1:Y:S03]  /*00f0*/  @P0 LDC.64 R16, c[0x0][0x390] ;  /* 0x0000e400ff100b82 */ /* 0x000e660000000a00 */
[C---:B---3--:R-:W-:Y:S02]  /*0100*/  @P0 IADD3 R4, P1, PT, R13.reuse, R4, RZ ;  /* 0x000000040d040210 */ /* 0x048fe40007f3e0ff */
[----:B--2---:R-:W-:-:S03]  /*0110*/  @P0 IADD3 R8, P2, PT, R13, R8, RZ ;  /* 0x000000080d080210 */ /* 0x004fc60007f5e0ff */
[C---:B------:R-:W-:Y:S02]  /*0120*/  @P0 IMAD.X R5, R14.reuse, 0x1, R5, P1 ;  /* 0x000000010e050824 */ /* 0x040fe400008e0605 */
[----:B------:R-:W-:-:S04]  /*0130*/  @P0 IMAD.X R9, R14, 0x1, R9, P2 ;  /* 0x000000010e090824 */ /* 0x000fc800010e0609 */
[----:B0-----:R-:W2:Y:S04]  /*0140*/  @P0 LDG.E.128 R4, desc[UR4][R4.64] ;  /* 0x0000000404040981 */ /* 0x001ea8000c1e1d00 */
[----:B------:R-:W2:Y:S01]  /*0150*/  @P0 LDG.E.128 R8, desc[UR4][R8.64] ;  /* 0x0000000408080981 */ /* 0x000ea2000c1e1d00 */
[----:B------:R-:W-:Y:S02]  /*0160*/  LOP3.LUT R0, R2, 0x3, RZ, 0xc0, !PT ;  /* 0x0000000302007812 */ /* 0x000fe400078ec0ff */
[----:B------:R-:W-:Y:S02]  /*0170*/  ISETP.NE.U32.AND P1, PT, R15, R12, PT ;  /* 0x0000000c0f00720c */ /* 0x000fe40003f25070 */
[----:B------:R-:W-:Y:S02]  /*0180*/  ISETP.NE.U32.AND P3, PT, R0, RZ, PT ;  /* 0x000000ff0000720c */ /* 0x000fe40003f65070 */
[----:B-1----:R-:W-:-:S02]  /*0190*/  @P0 IADD3 R12, P2, PT, R13, R16, RZ ;  /* 0x000000100d0c0210 */ /* 0x002fc40007f5e0ff */
[----:B------:R-:W-:-:S03]  /*01a0*/  ISETP.NE.AND.EX P3, PT, RZ, RZ, PT, P3 ;  /* 0x000000ffff00720c */ /* 0x000fc60003f65330 */
[----:B------:R-:W-:Y:S01]  /*01b0*/  @P0 IMAD.X R13, R14, 0x1, R17, P2 ;  /* 0x000000010e0d0824 */ /* 0x000fe200010e0611 */
[----:B------:R-:W-:Y:S01]  /*01c0*/  ISETP.NE.OR.EX P1, PT, R18, RZ, !P3, P1 ;  /* 0x000000ff1200720c */ /* 0x000fe20005f25710 */
[----:B--2---:R-:W-:Y:S01]  /*01d0*/  @P0 FADD R16, R4, R8 ;  /* 0x0000000804100221 */ /* 0x004fe20000000000 */
[----:B------:R-:W-:Y:S01]  /*01e0*/  @P0 FADD R17, R5, R9 ;  /* 0x0000000905110221 */ /* 0x000fe20000000000 */
[----:B------:R-:W-:Y:S01]  /*01f0*/  @P0 FADD R18, R6, R10 ;  /* 0x0000000a06120221 */ /* 0x000fe20000000000 */
[----:B------:R-:W-:-:S05]  /*0200*/  @P0 FADD R19, R7, R11 ;  /* 0x0000000b07130221 */ /* 0x000fca0000000000 */
[----:B------:R0:W-:Y:S04]  /*0210*/  @P0 STG.E.128 desc[UR4][R12.64], R16 ;  /* 0x000000100c000986 */ /* 0x0001e8000c101d04 */
[----:B------:R-:W-:Y:S05]  /*0220*/  @P1 EXIT ;  /* 0x000000000000194d */ /* 0x000fea0003800000 */
[----:B------:R-:W1:Y:S01]  /*0230*/  LDCU.128 UR8, c[0x0][0x380] ;  /* 0x00007000ff0877ac */ /* 0x000e620008000c00 */
[C---:B------:R-:W-:Y:S01]  /*0240*/  IMAD.SHL.U32 R6, R2.reuse, 0x4, RZ ;  /* 0x0000000402067824 */ /* 0x040fe200078e00ff */
[C---:B------:R-:W-:Y:S02]  /*0250*/  LOP3.LUT P1, RZ, R2.reuse, 0x2, RZ, 0xc0, !PT ;  /* 0x0000000202ff7812 */ /* 0x040fe4000782c0ff */
[----:B------:R-:W-:Y:S01]  /*0260*/  SHF.L.U64.HI R7, R2, 0x2, R3 ;  /* 0x0000000202077819 */ /* 0x000fe20000010203 */
[----:B------:R-:W2:Y:S01]  /*0270*/  LDCU.64 UR6, c[0x0][0x390] ;  /* 0x00007200ff0677ac */ /* 0x000ea20008000a00 */
[C---:B-1----:R-:W-:Y:S02]  /*0280*/  IADD3 R2, P0, PT, R6.reuse, UR8, RZ ;  /* 0x0000000806027c10 */ /* 0x042fe4000ff1e0ff */
[----:B------:R-:W-:Y:S02]  /*0290*/  IADD3 R4, P2, PT, R6, UR10, RZ ;  /* 0x0000000a06047c10 */ /* 0x000fe4000ff5e0ff */
[----:B------:R-:W-:-:S02]  /*02a0*/  IADD3.X R3, PT, PT, R7, UR9, RZ, P0, !PT ;  /* 0x0000000907037c10 */ /* 0x000fc400087fe4ff */
[----:B------:R-:W-:-:S03]  /*02b0*/  IADD3.X R5, PT, PT, R7, UR11, RZ, P2, !PT ;  /* 0x0000000b07057c10 */ /* 0x000fc600097fe4ff */
[----:B------:R-:W3:Y:S04]  /*02c0*/  LDG.E.CONSTANT R8, desc[UR4][R2.64+-0x4] ;  /* 0xfffffc0402087981 */ /* 0x000ee8000c1e9900 */
[----:B------:R-:W3:Y:S04]  /*02d0*/  LDG.E.CONSTANT R9, desc[UR4][R4.64+-0x4] ;  /* 0xfffffc0404097981 */ /* 0x000ee8000c1e9900 */
[----:B------:R-:W4:Y:S04]  /*02e0*/  @P1 LDG.E.CONSTANT R10, desc[UR4][R2.64+-0x8] ;  /* 0xfffff804020a1981 */ /* 0x000f28000c1e9900 */
[----:B------:R-:W4:Y:S01]  /*02f0*/  @P1 LDG.E.CONSTANT R11, desc[UR4][R4.64+-0x8] ;  /* 0xfffff804040b1981 */ /* 0x000f22000c1e9900 */
[----:B------:R-:W-:-:S02]  /*0300*/  ISETP.NE.U32.AND P0, PT, R0, 0x3, PT ;  /* 0x000000030000780c */ /* 0x000fc40003f05070 */
[----:B--2---:R-:W-:Y:S02]  /*0310*/  IADD3 R6, P2, PT, R6, UR6, RZ ;  /* 0x0000000606067c10 */ /* 0x004fe4000ff5e0ff */
[----:B------:R-:W-:Y:S02]  /*0320*/  ISETP.NE.AND.EX P0, PT, RZ, RZ, PT, P0 ;  /* 0x000000ffff00720c */ /* 0x000fe40003f05300 */
[----:B------:R-:W-:Y:S01]  /*0330*/  IADD3.X R7, PT, PT, R7, UR7, RZ, P2, !PT ;  /* 0x0000000707077c10 */ /* 0x000fe200097fe4ff */
[----:B---3--:R-:W-:-:S05]  /*0340*/  FADD R9, R8, R9 ;  /* 0x0000000908097221 */ /* 0x008fca0000000000 */
[----:B------:R1:W-:Y:S01]  /*0350*/  STG.E desc[UR4][R6.64+-0x4], R9 ;  /* 0xfffffc0906007986 */ /* 0x0003e2000c101904 */
[----:B----4-:R-:W-:-:S05]  /*0360*/  @P1 FADD R11, R10, R11 ;  /* 0x0000000b0a0b1221 */ /* 0x010fca0000000000 */
[----:B------:R1:W-:Y:S01]  /*0370*/  @P1 STG.E desc[UR4][R6.64+-0x8], R11 ;  /* 0xfffff80b06001986 */ /* 0x0003e2000c101904 */
[----:B------:R-:W-:Y:S05]  /*0380*/  @P0 EXIT ;  /* 0x000000000000094d */ /* 0x000fea0003800000 */
[----:B------:R-:W1:Y:S04]  /*0390*/  LDG.E.CONSTANT R2, desc[UR4][R2.64+-0xc] ;  /* 0xfffff40402027981 */ /* 0x000e68000c1e9900 */
[----:B------:R-:W1:Y:S02]  /*03a0*/  LDG.E.CONSTANT R5, desc[UR4][R4.64+-0xc] ;  /* 0xfffff40404057981 */ /* 0x000e64000c1e9900 */
[----:B-1----:R-:W-:-:S05]  /*03b0*/  FADD R9, R2, R5 ;  /* 0x0000000502097221 */ /* 0x002fca0000000000 */
[----:B------:R-:W-:Y:S01]  /*03c0*/  STG.E desc[UR4][R6.64+-0xc], R9 ;  /* 0xfffff40906007986 */ /* 0x000fe2000c101904 */
[----:B------:R-:W-:Y:S05]  /*03d0*/  EXIT ;  /* 0x000000000000794d */ /* 0x000fea0003800000 */
.L_x_0:
[----:B------:R-:W-:-:S00]  /*03e0*/  BRA `(.L_x_0) ;  /* 0xfffffffc00fc7947 */ /* 0x000fc0000383ffff */
[----:B------:R-:W-:-:S00]  /*03f0*/  NOP ;  /* 0x0000000000007918 */ /* 0x000fc00000000000 */
        /* <DEDUP_REMOVED lines=8> */
.L_x_1:


//--------------------- .nv.shared.reserved.0     --------------------------
	.section	.nv.shared.reserved.0,"aw",@nobits
	.weak		__nv_reservedSMEM_offset_0_alias
	.size		__nv_reservedSMEM_offset_0_alias, 0, 64
	.other		__nv_reservedSMEM_offset_0_alias,@"STO_CUDA_RESERVED_SHARED STV_DEFAULT"
__nv_reservedSMEM_offset_0_alias:
	.zero		0
	.zero		64


//--------------------- .nv.constant0._Z9vectorAddPKfS0_Pfm --------------------------
	.section	.nv.constant0._Z9vectorAddPKfS0_Pfm,"a",@progbits
	.sectionflags	@""
	.align	4
.nv.constant0._Z9vectorAddPKfS0_Pfm:
	.zero		928


//--------------------- SYMBOLS --------------------------

	.type		.nv.reservedSmem.offset0,@object
	.size		.nv.reservedSmem.offset0,0x4
